//
// Generated by NVIDIA NVVM Compiler
//
// Compiler Build ID: CL-36424714
// Cuda compilation tools, release 13.0, V13.0.88
// Based on NVVM 20.0.0
//

.version 9.0
.target sm_100
.address_size 64

	// .globl	_Z8addValuePiii

.visible .entry _Z8addValuePiii(
	.param .u64 .ptr .align 1 _Z8addValuePiii_param_0,
	.param .u32 _Z8addValuePiii_param_1,
	.param .u32 _Z8addValuePiii_param_2
)
{
	.reg .pred 	%p<2>;
	.reg .b32 	%r<9>;
	.reg .b64 	%rd<5>;

	ld.param.u64 	%rd1, [_Z8addValuePiii_param_0];
	ld.param.u32 	%r2, [_Z8addValuePiii_param_1];
	ld.param.u32 	%r3, [_Z8addValuePiii_param_2];
	mov.u32 	%r4, %ctaid.x;
	mov.u32 	%r5, %ntid.x;
	mov.u32 	%r6, %tid.x;
	mad.lo.s32 	%r1, %r4, %r5, %r6;
	setp.ge.s32 	%p1, %r1, %r3;
	@%p1 bra 	$L__BB0_2;
	cvta.to.global.u64 	%rd2, %rd1;
	mul.wide.s32 	%rd3, %r1, 4;
	add.s64 	%rd4, %rd2, %rd3;
	ld.global.u32 	%r7, [%rd4];
	add.s32 	%r8, %r7, %r2;
	st.global.u32 	[%rd4], %r8;
$L__BB0_2:
	ret;

}


// ===== COMPILED SASS (sm_100) =====

	.target	sm_100

	.elftype	@"ET_EXEC"


//--------------------- .note.nv.tkinfo           --------------------------
	.section	.note.nv.tkinfo,"",@"SHT_NOTE"
	.sectionflags	@"SHF_NOTE_NV_TKINFO"
	.tkinfo
        /*0018*/ 	.word	0x00000002
        /*0030*/ 	.string	""
        /*0030*/ 	.string	"ptxas"
        /*0030*/ 	.string	"Cuda compilation tools, release 13.0, V13.0.88"
        /*0030*/ 	.string	"Build cuda_13.0.r13.0/compiler.36424714_0"
        /*0030*/ 	.string	"-arch sm_100 -m 64 "



//--------------------- .note.nv.cuinfo           --------------------------
	.section	.note.nv.cuinfo,"",@"SHT_NOTE"
	.sectionflags	@"SHF_NOTE_NV_CUINFO"
        /*0018*/ 	.short	0x0002
        /*001a*/ 	.short	0x0064
        /*001c*/ 	.short	0x0082
	.zero		2


//--------------------- .nv.info                  --------------------------
	.section	.nv.info,"",@"SHT_CUDA_INFO"
	.align	4


	//----- nvinfo : EIATTR_REGCOUNT
	.align		4
        /*0000*/ 	.byte	0x04, 0x2f
        /*0002*/ 	.short	(.L_1 - .L_0)
	.align		4
.L_0:
        /*0004*/ 	.word	index@(_Z8addValuePiii)
        /*0008*/ 	.word	0x00000008


	//----- nvinfo : EIATTR_FRAME_SIZE
	.align		4
.L_1:
        /*000c*/ 	.byte	0x04, 0x11
        /*000e*/ 	.short	(.L_3 - .L_2)
	.align		4
.L_2:
        /*0010*/ 	.word	index@(_Z8addValuePiii)
        /*0014*/ 	.word	0x00000000


	//----- nvinfo : EIATTR_MIN_STACK_SIZE
	.align		4
.L_3:
        /*0018*/ 	.byte	0x04, 0x12
        /*001a*/ 	.short	(.L_5 - .L_4)
	.align		4
.L_4:
        /*001c*/ 	.word	index@(_Z8addValuePiii)
        /*0020*/ 	.word	0x00000000
.L_5:


//--------------------- .nv.compat                --------------------------
	.section	.nv.compat,"",@"SHT_CUDA_COMPAT_INFO"
	.align	4
        /*0000*/ 	.byte	0x02, 0x09, 0x00, 0x00, 0x02, 0x02, 0x01, 0x00, 0x02, 0x05, 0x05, 0x00, 0x03, 0x07, 0x01, 0x01
        /*0010*/ 	.byte	0x02, 0x03, 0x00, 0x00, 0x02, 0x06, 0x01, 0x00, 0x04, 0x0b, 0x08, 0x00, 0x09, 0x00, 0x00, 0x00
        /*0020*/ 	.byte	0x00, 0x00, 0x00, 0x00


//--------------------- .nv.info._Z8addValuePiii  --------------------------
	.section	.nv.info._Z8addValuePiii,"",@"SHT_CUDA_INFO"
	.sectionflags	@""
	.align	4


	//----- nvinfo : EIATTR_CUDA_API_VERSION
	.align		4
        /*0000*/ 	.byte	0x04, 0x37
        /*0002*/ 	.short	(.L_7 - .L_6)
.L_6:
        /*0004*/ 	.word	0x00000082


	//----- nvinfo : EIATTR_KPARAM_INFO
	.align		4
.L_7:
        /*0008*/ 	.byte	0x04, 0x17
        /*000a*/ 	.short	(.L_9 - .L_8)
.L_8:
        /*000c*/ 	.word	0x00000000
        /*0010*/ 	.short	0x0002
        /*0012*/ 	.short	0x000c
        /*0014*/ 	.byte	0x00, 0xf0, 0x11, 0x00


	//----- nvinfo : EIATTR_KPARAM_INFO
	.align		4
.L_9:
        /*0018*/ 	.byte	0x04, 0x17
        /*001a*/ 	.short	(.L_11 - .L_10)
.L_10:
        /*001c*/ 	.word	0x00000000
        /*0020*/ 	.short	0x0001
        /*0022*/ 	.short	0x0008
        /*0024*/ 	.byte	0x00, 0xf0, 0x11, 0x00


	//----- nvinfo : EIATTR_KPARAM_INFO
	.align		4
.L_11:
        /*0028*/ 	.byte	0x04, 0x17
        /*002a*/ 	.short	(.L_13 - .L_12)
.L_12:
        /*002c*/ 	.word	0x00000000
        /*0030*/ 	.short	0x0000
        /*0032*/ 	.short	0x0000
        /*0034*/ 	.byte	0x00, 0xf5, 0x21, 0x00


	//----- nvinfo : EIATTR_SPARSE_MMA_MASK
	.align		4
.L_13:
        /*0038*/ 	.byte	0x03, 0x50
        /*003a*/ 	.short	0x0000


	//----- nvinfo : EIATTR_MAXREG_COUNT
	.align		4
        /*003c*/ 	.byte	0x03, 0x1b
        /*003e*/ 	.short	0x00ff


	//----- nvinfo : EIATTR_MERCURY_ISA_VERSION
	.align		4
        /*0040*/ 	.byte	0x03, 0x5f
        /*0042*/ 	.short	0x0101


	//----- nvinfo : EIATTR_VRC_CTA_INIT_COUNT
	.align		4
        /*0044*/ 	.byte	0x02, 0x4a
	.zero		1
	.zero		1


	//----- nvinfo : EIATTR_EXIT_INSTR_OFFSETS
	.align		4
        /*0048*/ 	.byte	0x04, 0x1c
        /*004a*/ 	.short	(.L_15 - .L_14)


	//   ....[0]....
.L_14:
        /*004c*/ 	.word	0x00000070


	//   ....[1]....
        /*0050*/ 	.word	0x000000f0


	//----- nvinfo : EIATTR_CBANK_PARAM_SIZE
	.align		4
.L_15:
        /*0054*/ 	.byte	0x03, 0x19
        /*0056*/ 	.short	0x0010


	//----- nvinfo : EIATTR_PARAM_CBANK
	.align		4
        /*0058*/ 	.byte	0x04, 0x0a
        /*005a*/ 	.short	(.L_17 - .L_16)
	.align		4
.L_16:
        /*005c*/ 	.word	index@(.nv.constant0._Z8addValuePiii)
        /*0060*/ 	.short	0x0380
        /*0062*/ 	.short	0x0010


	//----- nvinfo : EIATTR_SW_WAR
	.align		4
.L_17:
        /*0064*/ 	.byte	0x04, 0x36
        /*0066*/ 	.short	(.L_19 - .L_18)
.L_18:
        /*0068*/ 	.word	0x00000008
.L_19:


//--------------------- .nv.callgraph             --------------------------
	.section	.nv.callgraph,"",@"SHT_CUDA_CALLGRAPH"
	.align	4
	.sectionentsize	8
	.align		4
        /*0000*/ 	.word	0x00000000
	.align		4
        /*0004*/ 	.word	0xffffffff
	.align		4
        /*0008*/ 	.word	0x00000000
	.align		4
        /*000c*/ 	.word	0xfffffffe
	.align		4
        /*0010*/ 	.word	0x00000000
	.align		4
        /*0014*/ 	.word	0xfffffffd
	.align		4
        /*0018*/ 	.word	0x00000000
	.align		4
        /*001c*/ 	.word	0xfffffffc


//--------------------- .text._Z8addValuePiii     --------------------------
	.section	.text._Z8addValuePiii,"ax",@progbits
	.align	128
        .global         _Z8addValuePiii
        .type           _Z8addValuePiii,@function
        .size           _Z8addValuePiii,(.L_x_1 - _Z8addValuePiii)
        .other          _Z8addValuePiii,@"STO_CUDA_ENTRY STV_DEFAULT"
_Z8addValuePiii:
.text._Z8addValuePiii:
[----:B------:R-:W-:Y:S01]  /*0000*/  LDC R1, c[0x0][0x37c] ;  /* 0x0000df00ff017b82 */ /* 0x000fe20000000800 */
[----:B------:R-:W0:Y:S07]  /*0010*/  S2R R0, SR_TID.X ;  /* 0x0000000000007919 */ /* 0x000e2e0000002100 */
[----:B------:R-:W0:Y:S01]  /*0020*/  S2UR UR4, SR_CTAID.X ;  /* 0x00000000000479c3 */ /* 0x000e220000002500 */
[----:B------:R-:W1:Y:S07]  /*0030*/  LDCU UR5, c[0x0][0x38c] ;  /* 0x00007180ff0577ac */ /* 0x000e6e0008000800 */
[----:B------:R-:W0:Y:S02]  /*0040*/  LDC R5, c[0x0][0x360] ;  /* 0x0000d800ff057b82 */ /* 0x000e240000000800 */
[----:B0-----:R-:W-:-:S05]  /*0050*/  IMAD R5, R5, UR4, R0 ;  /* 0x0000000405057c24 */ /* 0x001fca000f8e0200 */
[----:B-1----:R-:W-:-:S13]  /*0060*/  ISETP.GE.AND P0, PT, R5, UR5, PT ;  /* 0x0000000505007c0c */ /* 0x002fda000bf06270 */
[----:B------:R-:W-:Y:S05]  /*0070*/  @P0 EXIT ;  /* 0x000000000000094d */ /* 0x000fea0003800000 */
[----:B------:R-:W0:Y:S01]  /*0080*/  LDC.64 R2, c[0x0][0x380] ;  /* 0x0000e000ff027b82 */ /* 0x000e220000000a00 */
[----:B------:R-:W1:Y:S01]  /*0090*/  LDCU.64 UR4, c[0x0][0x358] ;  /* 0x00006b00ff0477ac */ /* 0x000e620008000a00 */
[----:B------:R-:W2:Y:S01]  /*00a0*/  LDCU UR6, c[0x0][0x388] ;  /* 0x00007100ff0677ac */ /* 0x000ea20008000800 */
[----:B0-----:R-:W-:-:S05]  /*00b0*/  IMAD.WIDE R2, R5, 0x4, R2 ;  /* 0x0000000405027825 */ /* 0x001fca00078e0202 */
[----:B-1----:R-:W2:Y:S02]  /*00c0*/  LDG.E R0, desc[UR4][R2.64] ;  /* 0x0000000402007981 */ /* 0x002ea4000c1e1900 */
[----:B--2---:R-:W-:-:S05]  /*00d0*/  IADD3 R5, PT, PT, R0, UR6, RZ ;  /* 0x0000000600057c10 */ /* 0x004fca000fffe0ff */
[----:B------:R-:W-:Y:S01]  /*00e0*/  STG.E desc[UR4][R2.64], R5 ;  /* 0x0000000502007986 */ /* 0x000fe2000c101904 */
[----:B------:R-:W-:Y:S05]  /*00f0*/  EXIT ;  /* 0x000000000000794d */ /* 0x000fea0003800000 */
.L_x_0:
[----:B------:R-:W-:-:S00]  /*0100*/  BRA `(.L_x_0) ;  /* 0xfffffffc00fc7947 */ /* 0x000fc0000383ffff */
[----:B------:R-:W-:-:S00]  /*0110*/  NOP ;  /* 0x0000000000007918 */ /* 0x000fc00000000000 */
        /* <DEDUP_REMOVED lines=14> */
.L_x_1:


//--------------------- .nv.shared.reserved.0     --------------------------
	.section	.nv.shared.reserved.0,"aw",@nobits
	.weak		__nv_reservedSMEM_offset_0_alias
	.size		__nv_reservedSMEM_offset_0_alias, 0, 64
	.other		__nv_reservedSMEM_offset_0_alias,@"STO_CUDA_RESERVED_SHARED STV_DEFAULT"
__nv_reservedSMEM_offset_0_alias:
	.zero		0
	.zero		64


//--------------------- .nv.constant0._Z8addValuePiii --------------------------
	.section	.nv.constant0._Z8addValuePiii,"a",@progbits
	.sectionflags	@""
	.align	4
.nv.constant0._Z8addValuePiii:
	.zero		912


//--------------------- SYMBOLS --------------------------

	.type		.nv.reservedSmem.offset0,@object
	.size		.nv.reservedSmem.offset0,0x4
